	.headerflags	@"EF_CUDA_TEXMODE_UNIFIED EF_CUDA_64BIT_ADDRESS EF_CUDA_ACCELERATORS EF_CUDA_SM90 EF_CUDA_VIRTUAL_SM(EF_CUDA_SM90)"
	.elftype	@"ET_EXEC"


//--------------------- .nv.info                  --------------------------
	.section	.nv.info,"",@"SHT_CUDA_INFO"
	.align	4


	//----- nvinfo : EIATTR_REGCOUNT
	.align		4
        /*0000*/ 	.byte	0x04, 0x2f
        /*0002*/ 	.short	(.L_1 - .L_0)
	.align		4
.L_0:
        /*0004*/ 	.word	index@(triton_poi_fused_convolution_5)
        /*0008*/ 	.word	0x0000000e


	//----- nvinfo : EIATTR_MIN_STACK_SIZE
	.align		4
.L_1:
        /*000c*/ 	.byte	0x04, 0x12
        /*000e*/ 	.short	(.L_3 - .L_2)
	.align		4
.L_2:
        /*0010*/ 	.word	index@(triton_poi_fused_convolution_5)
        /*0014*/ 	.word	0x00000000


	//----- nvinfo : EIATTR_FRAME_SIZE
	.align		4
.L_3:
        /*0018*/ 	.byte	0x04, 0x11
        /*001a*/ 	.short	(.L_5 - .L_4)
	.align		4
.L_4:
        /*001c*/ 	.word	index@(triton_poi_fused_convolution_5)
        /*0020*/ 	.word	0x00000000


	//----- nvinfo : EIATTR_MIN_STACK_SIZE
	.align		4
.L_5:
        /*0024*/ 	.byte	0x04, 0x12
        /*0026*/ 	.short	(.L_7 - .L_6)
	.align		4
.L_6:
        /*0028*/ 	.word	index@(triton_poi_fused_convolution_5)
        /*002c*/ 	.word	0x00000000
.L_7:


//--------------------- .nv.info.triton_poi_fused_convolution_5 --------------------------
	.section	.nv.info.triton_poi_fused_convolution_5,"",@"SHT_CUDA_INFO"
	.sectionflags	@""
	.align	4


	//----- nvinfo : EIATTR_CUDA_API_VERSION
	.align		4
        /*0000*/ 	.byte	0x04, 0x37
        /*0002*/ 	.short	(.L_9 - .L_8)
.L_8:
        /*0004*/ 	.word	0x0000007c


	//----- nvinfo : EIATTR_KPARAM_INFO
	.align		4
.L_9:
        /*0008*/ 	.byte	0x04, 0x17
        /*000a*/ 	.short	(.L_11 - .L_10)
.L_10:
        /*000c*/ 	.word	0x00000000
        /*0010*/ 	.short	0x0002
        /*0012*/ 	.short	0x0010
        /*0014*/ 	.byte	0x00, 0xf0, 0x11, 0x00


	//----- nvinfo : EIATTR_KPARAM_INFO
	.align		4
.L_11:
        /*0018*/ 	.byte	0x04, 0x17
        /*001a*/ 	.short	(.L_13 - .L_12)
.L_12:
        /*001c*/ 	.word	0x00000000
        /*0020*/ 	.short	0x0001
        /*0022*/ 	.short	0x0008
        /*0024*/ 	.byte	0x00, 0xf4, 0x21, 0x00


	//----- nvinfo : EIATTR_KPARAM_INFO
	.align		4
.L_13:
        /*0028*/ 	.byte	0x04, 0x17
        /*002a*/ 	.short	(.L_15 - .L_14)
.L_14:
        /*002c*/ 	.word	0x00000000
        /*0030*/ 	.short	0x0000
        /*0032*/ 	.short	0x0000
        /*0034*/ 	.byte	0x00, 0xf4, 0x21, 0x00


	//----- nvinfo : EIATTR_SPARSE_MMA_MASK
	.align		4
.L_15:
        /*0038*/ 	.byte	0x03, 0x50
        /*003a*/ 	.short	0x0000


	//----- nvinfo : EIATTR_MAXREG_COUNT
	.align		4
        /*003c*/ 	.byte	0x03, 0x1b
        /*003e*/ 	.short	0x00ff


	//----- nvinfo : EIATTR_EXIT_INSTR_OFFSETS
	.align		4
        /*0040*/ 	.byte	0x04, 0x1c
        /*0042*/ 	.short	(.L_17 - .L_16)


	//   ....[0]....
.L_16:
        /*0044*/ 	.word	0x00000220


	//   ....[1]....
        /*0048*/ 	.word	0x00000240


	//----- nvinfo : EIATTR_REQNTID
	.align		4
.L_17:
        /*004c*/ 	.byte	0x04, 0x10
        /*004e*/ 	.short	(.L_19 - .L_18)
.L_18:
        /*0050*/ 	.word	0x00000080
        /*0054*/ 	.word	0x00000001
        /*0058*/ 	.word	0x00000001


	//----- nvinfo : EIATTR_CBANK_PARAM_SIZE
	.align		4
.L_19:
        /*005c*/ 	.byte	0x03, 0x19
        /*005e*/ 	.short	0x0014


	//----- nvinfo : EIATTR_PARAM_CBANK
	.align		4
        /*0060*/ 	.byte	0x04, 0x0a
        /*0062*/ 	.short	(.L_21 - .L_20)
	.align		4
.L_20:
        /*0064*/ 	.word	index@(.nv.constant0.triton_poi_fused_convolution_5)
        /*0068*/ 	.short	0x0210
        /*006a*/ 	.short	0x0014


	//----- nvinfo : EIATTR_SW_WAR
	.align		4
.L_21:
        /*006c*/ 	.byte	0x04, 0x36
        /*006e*/ 	.short	(.L_23 - .L_22)
.L_22:
        /*0070*/ 	.word	0x00000008
.L_23:


//--------------------- .nv.callgraph             --------------------------
	.section	.nv.callgraph,"",@"SHT_CUDA_CALLGRAPH"
	.align	4
	.sectionentsize	8
	.align		4
        /*0000*/ 	.word	0x00000000
	.align		4
        /*0004*/ 	.word	0xffffffff
	.align		4
        /*0008*/ 	.word	0x00000000
	.align		4
        /*000c*/ 	.word	0xfffffffe
	.align		4
        /*0010*/ 	.word	0x00000000
	.align		4
        /*0014*/ 	.word	0xfffffffd
	.align		4
        /*0018*/ 	.word	0x00000000
	.align		4
        /*001c*/ 	.word	0xfffffffc


//--------------------- .text.triton_poi_fused_convolution_5 --------------------------
	.section	.text.triton_poi_fused_convolution_5,"ax",@progbits
	.align	128
        .global         triton_poi_fused_convolution_5
        .type           triton_poi_fused_convolution_5,@function
        .size           triton_poi_fused_convolution_5,(.L_x_1 - triton_poi_fused_convolution_5)
        .other          triton_poi_fused_convolution_5,@"STO_CUDA_ENTRY STV_DEFAULT"
triton_poi_fused_convolution_5:
.text.triton_poi_fused_convolution_5:
[----:B------:R-:W0:Y:S02]  /*0000*/  LDC R1, c[0x0][0x28] ;  /* 0x00000a00ff017b82 */ /* 0x000e240000000800 */
[----:B------:R-:W1:Y:S01]  /*0010*/  S2R R0, SR_TID.X ;  /* 0x0000000000007919 */ /* 0x000e620000002100 */
[----:B------:R-:W2:Y:S01]  /*0020*/  LDC.64 R4, c[0x0][0x218] ;  /* 0x00008600ff047b82 */ /* 0x000ea20000000a00 */
[----:B------:R-:W-:Y:S01]  /*0030*/  ULDC.64 UR4, c[0x0][0x208] ;  /* 0x0000820000047ab9 */ /* 0x000fe20000000a00 */
[----:B------:R-:W3:Y:S06]  /*0040*/  S2R R9, SR_CTAID.X ;  /* 0x0000000000097919 */ /* 0x000eec0000002500 */
[----:B------:R-:W4:Y:S01]  /*0050*/  LDC.64 R2, c[0x0][0x210] ;  /* 0x00008400ff027b82 */ /* 0x000f220000000a00 */
[----:B-1----:R-:W-:-:S05]  /*0060*/  IMAD.SHL.U32 R0, R0, 0x2, RZ ;  /* 0x0000000200007824 */ /* 0x002fca00078e00ff */
[----:B------:R-:W-:-:S05]  /*0070*/  LOP3.LUT R0, R0, 0xfe, RZ, 0xc0, !PT ;  /* 0x000000fe00007812 */ /* 0x000fca00078ec0ff */
[----:B---3--:R-:W-:-:S04]  /*0080*/  IMAD R9, R9, 0x100, R0 ;  /* 0x0000010009097824 */ /* 0x008fc800078e0200 */
[C---:B------:R-:W-:Y:S01]  /*0090*/  IMAD.HI R6, R9.reuse, 0x59e60383, RZ ;  /* 0x59e6038309067827 */ /* 0x040fe200078e02ff */
[----:B------:R-:W-:Y:S02]  /*00a0*/  IADD3 R0, R9, 0x1, RZ ;  /* 0x0000000109007810 */ /* 0x000fe40007ffe0ff */
[C---:B------:R-:W-:Y:S01]  /*00b0*/  ISETP.GE.AND P0, PT, R9.reuse, 0x2d90, PT ;  /* 0x00002d900900780c */ /* 0x040fe20003f06270 */
[----:B----4-:R-:W-:Y:S01]  /*00c0*/  IMAD.WIDE R2, R9, 0x4, R2 ;  /* 0x0000000409027825 */ /* 0x010fe200078e0202 */
[----:B------:R-:W-:Y:S02]  /*00d0*/  SHF.R.U32.HI R7, RZ, 0x1f, R6 ;  /* 0x0000001fff077819 */ /* 0x000fe40000011606 */
[----:B------:R-:W-:Y:S01]  /*00e0*/  CS2R R8, SRZ ;  /* 0x0000000000087805 */ /* 0x000fe2000001ff00 */
[----:B------:R-:W-:Y:S01]  /*00f0*/  IMAD.HI R0, R0, 0x59e60383, RZ ;  /* 0x59e6038300007827 */ /* 0x000fe200078e02ff */
[----:B------:R-:W-:-:S04]  /*0100*/  LEA.HI.SX32 R7, R6, R7, 0x18 ;  /* 0x0000000706077211 */ /* 0x000fc800078fc2ff */
[----:B------:R-:W-:-:S03]  /*0110*/  SHF.R.U32.HI R11, RZ, 0x1f, R0 ;  /* 0x0000001fff0b7819 */ /* 0x000fc60000011600 */
[----:B------:R-:W3:Y:S01]  /*0120*/  @!P0 LDG.E.64 R8, desc[UR4][R2.64] ;  /* 0x0000000402088981 */ /* 0x000ee2000c1e1b00 */
[----:B------:R-:W-:Y:S02]  /*0130*/  LEA.HI.SX32 R11, R0, R11, 0x18 ;  /* 0x0000000b000b7211 */ /* 0x000fe400078fc2ff */
[----:B------:R-:W-:Y:S02]  /*0140*/  LEA.HI R0, R7, R7, RZ, 0x2 ;  /* 0x0000000707007211 */ /* 0x000fe400078f10ff */
[----:B------:R-:W-:Y:S02]  /*0150*/  LEA.HI R6, R11, R11, RZ, 0x2 ;  /* 0x0000000b0b067211 */ /* 0x000fe400078f10ff */
[----:B------:R-:W-:Y:S02]  /*0160*/  LOP3.LUT R0, R0, 0xfffffffc, RZ, 0xc0, !PT ;  /* 0xfffffffc00007812 */ /* 0x000fe400078ec0ff */
[----:B------:R-:W-:-:S03]  /*0170*/  LOP3.LUT R6, R6, 0xfffffffc, RZ, 0xc0, !PT ;  /* 0xfffffffc06067812 */ /* 0x000fc600078ec0ff */
[----:B------:R-:W-:Y:S01]  /*0180*/  IMAD.IADD R7, R7, 0x1, -R0 ;  /* 0x0000000107077824 */ /* 0x000fe200078e0a00 */
[----:B------:R-:W-:Y:S01]  /*0190*/  IADD3 R11, R11, -R6, RZ ;  /* 0x800000060b0b7210 */ /* 0x000fe20007ffe0ff */
[----:B------:R-:W-:Y:S02]  /*01a0*/  HFMA2.MMA R0, -RZ, RZ, 0, 0 ;  /* 0x00000000ff007435 */ /* 0x000fe400000001ff */
[----:B--2---:R-:W-:-:S04]  /*01b0*/  IMAD.WIDE R6, R7, 0x4, R4 ;  /* 0x0000000407067825 */ /* 0x004fc800078e0204 */
[----:B------:R-:W-:-:S04]  /*01c0*/  IMAD.WIDE R4, R11, 0x4, R4 ;  /* 0x000000040b047825 */ /* 0x000fc800078e0204 */
[----:B------:R-:W-:Y:S01]  /*01d0*/  IMAD.MOV.U32 R11, RZ, RZ, RZ ;  /* 0x000000ffff0b7224 */ /* 0x000fe200078e00ff */
[----:B------:R-:W3:Y:S05]  /*01e0*/  @!P0 LDG.E.EL R0, desc[UR4][R4.64] ;  /* 0x0000000404008981 */ /* 0x000eea000c2e1900 */
[----:B------:R-:W2:Y:S01]  /*01f0*/  @!P0 LDG.E.EL R11, desc[UR4][R6.64] ;  /* 0x00000004060b8981 */ /* 0x000ea2000c2e1900 */
[----:B---3--:R-:W-:Y:S01]  /*0200*/  FADD R9, R0, R9 ;  /* 0x0000000900097221 */ /* 0x008fe20000000000 */
[----:B--2---:R-:W-:Y:S01]  /*0210*/  FADD R8, R11, R8 ;  /* 0x000000080b087221 */ /* 0x004fe20000000000 */
[----:B------:R-:W-:Y:S06]  /*0220*/  @P0 EXIT ;  /* 0x000000000000094d */ /* 0x000fec0003800000 */
[----:B------:R-:W-:Y:S01]  /*0230*/  STG.E.64 desc[UR4][R2.64], R8 ;  /* 0x0000000802007986 */ /* 0x000fe2000c101b04 */
[----:B------:R-:W-:Y:S05]  /*0240*/  EXIT ;  /* 0x000000000000794d */ /* 0x000fea0003800000 */
.L_x_0:
[----:B------:R-:W-:-:S00]  /*0250*/  BRA `(.L_x_0) ;  /* 0xfffffffc00fc7947 */ /* 0x000fc0000383ffff */
[----:B------:R-:W-:-:S00]  /*0260*/  NOP ;  /* 0x0000000000007918 */ /* 0x000fc00000000000 */
        /* <DEDUP_REMOVED lines=9> */
.L_x_1:


//--------------------- .nv.constant0.triton_poi_fused_convolution_5 --------------------------
	.section	.nv.constant0.triton_poi_fused_convolution_5,"a",@progbits
	.sectionflags	@""
	.align	4
.nv.constant0.triton_poi_fused_convolution_5:
	.zero		548
